//
// Generated by NVIDIA NVVM Compiler
//
// Compiler Build ID: CL-36424714
// Cuda compilation tools, release 13.0, V13.0.88
// Based on NVVM 20.0.0
//

.version 9.0
.target sm_100
.address_size 64

	// .globl	_Z11cinterp_gpuv

.visible .entry _Z11cinterp_gpuv()
{


	ret;

}


// ===== COMPILED SASS (sm_100) =====

	.target	sm_100

	.elftype	@"ET_EXEC"


//--------------------- .note.nv.tkinfo           --------------------------
	.section	.note.nv.tkinfo,"",@"SHT_NOTE"
	.sectionflags	@"SHF_NOTE_NV_TKINFO"
	.tkinfo
        /*0018*/ 	.word	0x00000002
        /*0030*/ 	.string	""
        /*0030*/ 	.string	"ptxas"
        /*0030*/ 	.string	"Cuda compilation tools, release 13.0, V13.0.88"
        /*0030*/ 	.string	"Build cuda_13.0.r13.0/compiler.36424714_0"
        /*0030*/ 	.string	"-arch sm_100 -m 64 "



//--------------------- .note.nv.cuinfo           --------------------------
	.section	.note.nv.cuinfo,"",@"SHT_NOTE"
	.sectionflags	@"SHF_NOTE_NV_CUINFO"
        /*0018*/ 	.short	0x0002
        /*001a*/ 	.short	0x0064
        /*001c*/ 	.short	0x0082
	.zero		2


//--------------------- .nv.info                  --------------------------
	.section	.nv.info,"",@"SHT_CUDA_INFO"
	.align	4


	//----- nvinfo : EIATTR_REGCOUNT
	.align		4
        /*0000*/ 	.byte	0x04, 0x2f
        /*0002*/ 	.short	(.L_1 - .L_0)
	.align		4
.L_0:
        /*0004*/ 	.word	index@(_Z11cinterp_gpuv)
        /*0008*/ 	.word	0x00000004


	//----- nvinfo : EIATTR_FRAME_SIZE
	.align		4
.L_1:
        /*000c*/ 	.byte	0x04, 0x11
        /*000e*/ 	.short	(.L_3 - .L_2)
	.align		4
.L_2:
        /*0010*/ 	.word	index@(_Z11cinterp_gpuv)
        /*0014*/ 	.word	0x00000000


	//----- nvinfo : EIATTR_MIN_STACK_SIZE
	.align		4
.L_3:
        /*0018*/ 	.byte	0x04, 0x12
        /*001a*/ 	.short	(.L_5 - .L_4)
	.align		4
.L_4:
        /*001c*/ 	.word	index@(_Z11cinterp_gpuv)
        /*0020*/ 	.word	0x00000000
.L_5:


//--------------------- .nv.compat                --------------------------
	.section	.nv.compat,"",@"SHT_CUDA_COMPAT_INFO"
	.align	4
        /*0000*/ 	.byte	0x02, 0x09, 0x00, 0x00, 0x02, 0x02, 0x01, 0x00, 0x02, 0x05, 0x05, 0x00, 0x03, 0x07, 0x01, 0x01
        /*0010*/ 	.byte	0x02, 0x03, 0x00, 0x00, 0x02, 0x06, 0x01, 0x00, 0x04, 0x0b, 0x08, 0x00, 0x09, 0x00, 0x00, 0x00
        /*0020*/ 	.byte	0x00, 0x00, 0x00, 0x00


//--------------------- .nv.info._Z11cinterp_gpuv --------------------------
	.section	.nv.info._Z11cinterp_gpuv,"",@"SHT_CUDA_INFO"
	.sectionflags	@""
	.align	4


	//----- nvinfo : EIATTR_CUDA_API_VERSION
	.align		4
        /*0000*/ 	.byte	0x04, 0x37
        /*0002*/ 	.short	(.L_7 - .L_6)
.L_6:
        /*0004*/ 	.word	0x00000082


	//----- nvinfo : EIATTR_SPARSE_MMA_MASK
	.align		4
.L_7:
        /*0008*/ 	.byte	0x03, 0x50
        /*000a*/ 	.short	0x0000


	//----- nvinfo : EIATTR_MAXREG_COUNT
	.align		4
        /*000c*/ 	.byte	0x03, 0x1b
        /*000e*/ 	.short	0x00ff


	//----- nvinfo : EIATTR_MERCURY_ISA_VERSION
	.align		4
        /*0010*/ 	.byte	0x03, 0x5f
        /*0012*/ 	.short	0x0101


	//----- nvinfo : EIATTR_VRC_CTA_INIT_COUNT
	.align		4
        /*0014*/ 	.byte	0x02, 0x4a
	.zero		1
	.zero		1


	//----- nvinfo : EIATTR_EXIT_INSTR_OFFSETS
	.align		4
        /*0018*/ 	.byte	0x04, 0x1c
        /*001a*/ 	.short	(.L_9 - .L_8)


	//   ....[0]....
.L_8:
        /*001c*/ 	.word	0x00000010


	//----- nvinfo : EIATTR_SW_WAR
	.align		4
.L_9:
        /*0020*/ 	.byte	0x04, 0x36
        /*0022*/ 	.short	(.L_11 - .L_10)
.L_10:
        /*0024*/ 	.word	0x00000008
.L_11:


//--------------------- .nv.callgraph             --------------------------
	.section	.nv.callgraph,"",@"SHT_CUDA_CALLGRAPH"
	.align	4
	.sectionentsize	8
	.align		4
        /*0000*/ 	.word	0x00000000
	.align		4
        /*0004*/ 	.word	0xffffffff
	.align		4
        /*0008*/ 	.word	0x00000000
	.align		4
        /*000c*/ 	.word	0xfffffffe
	.align		4
        /*0010*/ 	.word	0x00000000
	.align		4
        /*0014*/ 	.word	0xfffffffd
	.align		4
        /*0018*/ 	.word	0x00000000
	.align		4
        /*001c*/ 	.word	0xfffffffc


//--------------------- .text._Z11cinterp_gpuv    --------------------------
	.section	.text._Z11cinterp_gpuv,"ax",@progbits
	.align	128
        .global         _Z11cinterp_gpuv
        .type           _Z11cinterp_gpuv,@function
        .size           _Z11cinterp_gpuv,(.L_x_1 - _Z11cinterp_gpuv)
        .other          _Z11cinterp_gpuv,@"STO_CUDA_ENTRY STV_DEFAULT"
_Z11cinterp_gpuv:
.text._Z11cinterp_gpuv:
[----:B------:R-:W-:Y:S01]  /*0000*/  LDC R1, c[0x0][0x37c] ;  /* 0x0000df00ff017b82 */ /* 0x000fe20000000800 */
[----:B------:R-:W-:Y:S05]  /*0010*/  EXIT ;  /* 0x000000000000794d */ /* 0x000fea0003800000 */
.L_x_0:
[----:B------:R-:W-:-:S00]  /*0020*/  BRA `(.L_x_0) ;  /* 0xfffffffc00fc7947 */ /* 0x000fc0000383ffff */
[----:B------:R-:W-:-:S00]  /*0030*/  NOP ;  /* 0x0000000000007918 */ /* 0x000fc00000000000 */
        /* <DEDUP_REMOVED lines=12> */
.L_x_1:


//--------------------- .nv.shared.reserved.0     --------------------------
	.section	.nv.shared.reserved.0,"aw",@nobits
	.weak		__nv_reservedSMEM_offset_0_alias
	.size		__nv_reservedSMEM_offset_0_alias, 0, 64
	.other		__nv_reservedSMEM_offset_0_alias,@"STO_CUDA_RESERVED_SHARED STV_DEFAULT"
__nv_reservedSMEM_offset_0_alias:
	.zero		0
	.zero		64


//--------------------- .nv.constant0._Z11cinterp_gpuv --------------------------
	.section	.nv.constant0._Z11cinterp_gpuv,"a",@progbits
	.sectionflags	@""
	.align	4
.nv.constant0._Z11cinterp_gpuv:
	.zero		896


//--------------------- SYMBOLS --------------------------

	.type		.nv.reservedSmem.offset0,@object
	.size		.nv.reservedSmem.offset0,0x4
